//
// Generated by NVIDIA NVVM Compiler
//
// Compiler Build ID: CL-36424714
// Cuda compilation tools, release 13.0, V13.0.88
// Based on NVVM 20.0.0
//

.version 9.0
.target sm_100
.address_size 64

	// .globl	_Z14hello_from_gpuv
.extern .func  (.param .b32 func_retval0) vprintf
(
	.param .b64 vprintf_param_0,
	.param .b64 vprintf_param_1
)
;
.global .align 1 .b8 $str[32] = {72, 101, 108, 108, 111, 32, 87, 111, 114, 108, 100, 32, 102, 114, 111, 109, 32, 71, 80, 85, 32, 116, 104, 114, 101, 97, 100, 32, 37, 100, 10};

.visible .entry _Z14hello_from_gpuv()
{
	.local .align 8 .b8 	__local_depot0[8];
	.reg .b64 	%SP;
	.reg .b64 	%SPL;
	.reg .b32 	%r<4>;
	.reg .b64 	%rd<5>;

	mov.u64 	%SPL, __local_depot0;
	cvta.local.u64 	%SP, %SPL;
	add.u64 	%rd1, %SP, 0;
	add.u64 	%rd2, %SPL, 0;
	mov.u32 	%r1, %tid.x;
	st.local.u32 	[%rd2], %r1;
	mov.u64 	%rd3, $str;
	cvta.global.u64 	%rd4, %rd3;
	{ // callseq 0, 0
	.param .b64 param0;
	st.param.b64 	[param0], %rd4;
	.param .b64 param1;
	st.param.b64 	[param1], %rd1;
	.param .b32 retval0;
	call.uni (retval0), 
	vprintf, 
	(
	param0, 
	param1
	);
	ld.param.b32 	%r2, [retval0];
	} // callseq 0
	ret;

}


// ===== COMPILED SASS (sm_100) =====

	.target	sm_100

	.elftype	@"ET_EXEC"


//--------------------- .note.nv.tkinfo           --------------------------
	.section	.note.nv.tkinfo,"",@"SHT_NOTE"
	.sectionflags	@"SHF_NOTE_NV_TKINFO"
	.tkinfo
        /*0018*/ 	.word	0x00000002
        /*0030*/ 	.string	""
        /*0030*/ 	.string	"ptxas"
        /*0030*/ 	.string	"Cuda compilation tools, release 13.0, V13.0.88"
        /*0030*/ 	.string	"Build cuda_13.0.r13.0/compiler.36424714_0"
        /*0030*/ 	.string	"-arch sm_100 -m 64 "



//--------------------- .note.nv.cuinfo           --------------------------
	.section	.note.nv.cuinfo,"",@"SHT_NOTE"
	.sectionflags	@"SHF_NOTE_NV_CUINFO"
        /*0018*/ 	.short	0x0002
        /*001a*/ 	.short	0x0064
        /*001c*/ 	.short	0x0082
	.zero		2


//--------------------- .nv.info                  --------------------------
	.section	.nv.info,"",@"SHT_CUDA_INFO"
	.align	4


	//----- nvinfo : EIATTR_REGCOUNT
	.align		4
        /*0000*/ 	.byte	0x04, 0x2f
        /*0002*/ 	.short	(.L_2 - .L_1)
	.align		4
.L_1:
        /*0004*/ 	.word	index@(_Z14hello_from_gpuv)
        /*0008*/ 	.word	0x00000018


	//----- nvinfo : EIATTR_FRAME_SIZE
	.align		4
.L_2:
        /*000c*/ 	.byte	0x04, 0x11
        /*000e*/ 	.short	(.L_4 - .L_3)
	.align		4
.L_3:
        /*0010*/ 	.word	index@(_Z14hello_from_gpuv)
        /*0014*/ 	.word	0x00000008


	//----- nvinfo : EIATTR_MIN_STACK_SIZE
	.align		4
.L_4:
        /*0018*/ 	.byte	0x04, 0x12
        /*001a*/ 	.short	(.L_6 - .L_5)
	.align		4
.L_5:
        /*001c*/ 	.word	index@(_Z14hello_from_gpuv)
        /*0020*/ 	.word	0x00000008
.L_6:


//--------------------- .nv.compat                --------------------------
	.section	.nv.compat,"",@"SHT_CUDA_COMPAT_INFO"
	.align	4
        /*0000*/ 	.byte	0x02, 0x09, 0x00, 0x00, 0x02, 0x02, 0x01, 0x00, 0x02, 0x05, 0x05, 0x00, 0x03, 0x07, 0x01, 0x01
        /*0010*/ 	.byte	0x02, 0x03, 0x00, 0x00, 0x02, 0x06, 0x01, 0x00, 0x04, 0x0b, 0x08, 0x00, 0x09, 0x00, 0x00, 0x00
        /*0020*/ 	.byte	0x00, 0x00, 0x00, 0x00


//--------------------- .nv.info._Z14hello_from_gpuv --------------------------
	.section	.nv.info._Z14hello_from_gpuv,"",@"SHT_CUDA_INFO"
	.sectionflags	@""
	.align	4


	//----- nvinfo : EIATTR_CUDA_API_VERSION
	.align		4
        /*0000*/ 	.byte	0x04, 0x37
        /*0002*/ 	.short	(.L_8 - .L_7)
.L_7:
        /*0004*/ 	.word	0x00000082


	//----- nvinfo : EIATTR_SPARSE_MMA_MASK
	.align		4
.L_8:
        /*0008*/ 	.byte	0x03, 0x50
        /*000a*/ 	.short	0x0000


	//----- nvinfo : EIATTR_MAXREG_COUNT
	.align		4
        /*000c*/ 	.byte	0x03, 0x1b
        /*000e*/ 	.short	0x00ff


	//----- nvinfo : EIATTR_EXTERNS
	.align		4
        /*0010*/ 	.byte	0x04, 0x0f
        /*0012*/ 	.short	(.L_10 - .L_9)


	//   ....[0]....
	.align		4
.L_9:
        /*0014*/ 	.word	index@(vprintf)


	//----- nvinfo : EIATTR_MERCURY_ISA_VERSION
	.align		4
.L_10:
        /*0018*/ 	.byte	0x03, 0x5f
        /*001a*/ 	.short	0x0101


	//----- nvinfo : EIATTR_VRC_CTA_INIT_COUNT
	.align		4
        /*001c*/ 	.byte	0x02, 0x4a
	.zero		1
	.zero		1


	//----- nvinfo : EIATTR_SYSCALL_OFFSETS
	.align		4
        /*0020*/ 	.byte	0x04, 0x46
        /*0022*/ 	.short	(.L_12 - .L_11)


	//   ....[0]....
.L_11:
        /*0024*/ 	.word	0x000000e0


	//----- nvinfo : EIATTR_EXIT_INSTR_OFFSETS
	.align		4
.L_12:
        /*0028*/ 	.byte	0x04, 0x1c
        /*002a*/ 	.short	(.L_14 - .L_13)


	//   ....[0]....
.L_13:
        /*002c*/ 	.word	0x000000f0


	//----- nvinfo : EIATTR_SW_WAR
	.align		4
.L_14:
        /*0030*/ 	.byte	0x04, 0x36
        /*0032*/ 	.short	(.L_16 - .L_15)
.L_15:
        /*0034*/ 	.word	0x00000008
.L_16:


//--------------------- .nv.callgraph             --------------------------
	.section	.nv.callgraph,"",@"SHT_CUDA_CALLGRAPH"
	.align	4
	.sectionentsize	8
	.align		4
        /*0000*/ 	.word	0x00000000
	.align		4
        /*0004*/ 	.word	0xffffffff
	.align		4
        /*0008*/ 	.word	index@(_Z14hello_from_gpuv)
	.align		4
        /*000c*/ 	.word	index@(vprintf)
	.align		4
        /*0010*/ 	.word	0x00000000
	.align		4
        /*0014*/ 	.word	0xfffffffe
	.align		4
        /*0018*/ 	.word	0x00000000
	.align		4
        /*001c*/ 	.word	0xfffffffd
	.align		4
        /*0020*/ 	.word	0x00000000
	.align		4
        /*0024*/ 	.word	0xfffffffc


//--------------------- .nv.constant4             --------------------------
	.section	.nv.constant4,"a",@progbits
	.align	8
	.align		8
.nv.constant4:
        /*0000*/ 	.dword	vprintf
	.align		8
        /*0008*/ 	.dword	$str


//--------------------- .text._Z14hello_from_gpuv --------------------------
	.section	.text._Z14hello_from_gpuv,"ax",@progbits
	.align	128
        .global         _Z14hello_from_gpuv
        .type           _Z14hello_from_gpuv,@function
        .size           _Z14hello_from_gpuv,(.L_x_2 - _Z14hello_from_gpuv)
        .other          _Z14hello_from_gpuv,@"STO_CUDA_ENTRY STV_DEFAULT"
_Z14hello_from_gpuv:
.text._Z14hello_from_gpuv:
[----:B------:R-:W0:Y:S01]  /*0000*/  LDC R1, c[0x0][0x37c] ;  /* 0x0000df00ff017b82 */ /* 0x000e220000000800 */
[----:B------:R-:W1:Y:S01]  /*0010*/  S2R R8, SR_TID.X ;  /* 0x0000000000087919 */ /* 0x000e620000002100 */
[----:B0-----:R-:W-:Y:S01]  /*0020*/  VIADD R1, R1, 0xfffffff8 ;  /* 0xfffffff801017836 */ /* 0x001fe20000000000 */
[----:B------:R-:W-:Y:S01]  /*0030*/  MOV R0, 0x0 ;  /* 0x0000000000007802 */ /* 0x000fe20000000f00 */
[----:B------:R-:W0:Y:S04]  /*0040*/  LDCU UR4, c[0x0][0x2f8] ;  /* 0x00005f00ff0477ac */ /* 0x000e280008000800 */
[----:B------:R2:W3:Y:S01]  /*0050*/  LDC.64 R2, c[0x4][R0] ;  /* 0x0100000000027b82 */ /* 0x0004e20000000a00 */
[----:B------:R-:W4:Y:S01]  /*0060*/  LDCU.64 UR6, c[0x4][0x8] ;  /* 0x01000100ff0677ac */ /* 0x000f220008000a00 */
[----:B------:R-:W5:Y:S01]  /*0070*/  LDCU UR5, c[0x0][0x2fc] ;  /* 0x00005f80ff0577ac */ /* 0x000f620008000800 */
[----:B0-----:R-:W-:Y:S01]  /*0080*/  IADD3 R6, P0, PT, R1, UR4, RZ ;  /* 0x0000000401067c10 */ /* 0x001fe2000ff1e0ff */
[----:B----4-:R-:W-:Y:S01]  /*0090*/  IMAD.U32 R4, RZ, RZ, UR6 ;  /* 0x00000006ff047e24 */ /* 0x010fe2000f8e00ff */
[----:B------:R-:W-:-:S03]  /*00a0*/  MOV R5, UR7 ;  /* 0x0000000700057c02 */ /* 0x000fc60008000f00 */
[----:B-----5:R-:W-:Y:S01]  /*00b0*/  IMAD.X R7, RZ, RZ, UR5, P0 ;  /* 0x00000005ff077e24 */ /* 0x020fe200080e06ff */
[----:B-1----:R2:W-:Y:S07]  /*00c0*/  STL [R1], R8 ;  /* 0x0000000801007387 */ /* 0x0025ee0000100800 */
[----:B------:R-:W-:-:S07]  /*00d0*/  LEPC R20, `(.L_x_0) ;  /* 0x000000001014794e */ /* 0x000fce0000000000 */
[----:B--23--:R-:W-:Y:S05]  /*00e0*/  CALL.ABS.NOINC R2 ;  /* 0x0000000002007343 */ /* 0x00cfea0003c00000 */
.L_x_0:
[----:B------:R-:W-:Y:S05]  /*00f0*/  EXIT ;  /* 0x000000000000794d */ /* 0x000fea0003800000 */
.L_x_1:
[----:B------:R-:W-:-:S00]  /*0100*/  BRA `(.L_x_1) ;  /* 0xfffffffc00fc7947 */ /* 0x000fc0000383ffff */
[----:B------:R-:W-:-:S00]  /*0110*/  NOP ;  /* 0x0000000000007918 */ /* 0x000fc00000000000 */
        /* <DEDUP_REMOVED lines=14> */
.L_x_2:


//--------------------- .nv.global.init           --------------------------
	.section	.nv.global.init,"aw",@progbits
.nv.global.init:
	.type		$str,@object
	.size		$str,(.L_0 - $str)
$str:
        /*0000*/ 	.byte	0x48, 0x65, 0x6c, 0x6c, 0x6f, 0x20, 0x57, 0x6f, 0x72, 0x6c, 0x64, 0x20, 0x66, 0x72, 0x6f, 0x6d
        /*0010*/ 	.byte	0x20, 0x47, 0x50, 0x55, 0x20, 0x74, 0x68, 0x72, 0x65, 0x61, 0x64, 0x20, 0x25, 0x64, 0x0a, 0x00
.L_0:


//--------------------- .nv.shared.reserved.0     --------------------------
	.section	.nv.shared.reserved.0,"aw",@nobits
	.weak		__nv_reservedSMEM_offset_0_alias
	.size		__nv_reservedSMEM_offset_0_alias, 0, 64
	.other		__nv_reservedSMEM_offset_0_alias,@"STO_CUDA_RESERVED_SHARED STV_DEFAULT"
__nv_reservedSMEM_offset_0_alias:
	.zero		0
	.zero		64


//--------------------- .nv.constant0._Z14hello_from_gpuv --------------------------
	.section	.nv.constant0._Z14hello_from_gpuv,"a",@progbits
	.sectionflags	@""
	.align	4
.nv.constant0._Z14hello_from_gpuv:
	.zero		896


//--------------------- SYMBOLS --------------------------

	.type		.nv.reservedSmem.offset0,@object
	.size		.nv.reservedSmem.offset0,0x4
	.type		vprintf,@function
